//
// Generated by NVIDIA NVVM Compiler
//
// Compiler Build ID: CL-36424714
// Cuda compilation tools, release 13.0, V13.0.88
// Based on NVVM 20.0.0
//

.version 9.0
.target sm_100
.address_size 64

	// .globl	_Z8sum_rowsPfPKfll

.visible .entry _Z8sum_rowsPfPKfll(
	.param .u64 .ptr .align 1 _Z8sum_rowsPfPKfll_param_0,
	.param .u64 .ptr .align 1 _Z8sum_rowsPfPKfll_param_1,
	.param .u64 _Z8sum_rowsPfPKfll_param_2,
	.param .u64 _Z8sum_rowsPfPKfll_param_3
)
{
	.reg .pred 	%p<11>;
	.reg .b32 	%r<4>;
	.reg .b32 	%f<83>;
	.reg .b64 	%rd<50>;

	ld.param.u64 	%rd23, [_Z8sum_rowsPfPKfll_param_0];
	ld.param.u64 	%rd25, [_Z8sum_rowsPfPKfll_param_1];
	ld.param.u64 	%rd26, [_Z8sum_rowsPfPKfll_param_2];
	ld.param.u64 	%rd24, [_Z8sum_rowsPfPKfll_param_3];
	cvta.to.global.u64 	%rd1, %rd25;
	mov.u32 	%r1, %ntid.x;
	mov.u32 	%r2, %ctaid.x;
	mul.wide.u32 	%rd27, %r1, %r2;
	mov.u32 	%r3, %tid.x;
	cvt.u64.u32 	%rd28, %r3;
	add.s64 	%rd2, %rd27, %rd28;
	setp.ge.s64 	%p1, %rd2, %rd26;
	@%p1 bra 	$L__BB0_15;
	setp.lt.s64 	%p2, %rd24, 1;
	mov.f32 	%f82, 0f00000000;
	@%p2 bra 	$L__BB0_14;
	mul.lo.s64 	%rd3, %rd24, %rd2;
	and.b64  	%rd4, %rd24, 15;
	setp.lt.u64 	%p3, %rd24, 16;
	mov.f32 	%f82, 0f00000000;
	mov.b64 	%rd46, 0;
	@%p3 bra 	$L__BB0_5;
	and.b64  	%rd46, %rd24, 9223372036854775792;
	shl.b64 	%rd30, %rd3, 2;
	add.s64 	%rd31, %rd30, %rd1;
	add.s64 	%rd43, %rd31, 32;
	mov.f32 	%f82, 0f00000000;
	mov.u64 	%rd44, %rd46;
$L__BB0_4:
	.pragma "nounroll";
	ld.global.f32 	%f18, [%rd43+-32];
	add.f32 	%f19, %f82, %f18;
	ld.global.f32 	%f20, [%rd43+-28];
	add.f32 	%f21, %f19, %f20;
	ld.global.f32 	%f22, [%rd43+-24];
	add.f32 	%f23, %f21, %f22;
	ld.global.f32 	%f24, [%rd43+-20];
	add.f32 	%f25, %f23, %f24;
	ld.global.f32 	%f26, [%rd43+-16];
	add.f32 	%f27, %f25, %f26;
	ld.global.f32 	%f28, [%rd43+-12];
	add.f32 	%f29, %f27, %f28;
	ld.global.f32 	%f30, [%rd43+-8];
	add.f32 	%f31, %f29, %f30;
	ld.global.f32 	%f32, [%rd43+-4];
	add.f32 	%f33, %f31, %f32;
	ld.global.f32 	%f34, [%rd43];
	add.f32 	%f35, %f33, %f34;
	ld.global.f32 	%f36, [%rd43+4];
	add.f32 	%f37, %f35, %f36;
	ld.global.f32 	%f38, [%rd43+8];
	add.f32 	%f39, %f37, %f38;
	ld.global.f32 	%f40, [%rd43+12];
	add.f32 	%f41, %f39, %f40;
	ld.global.f32 	%f42, [%rd43+16];
	add.f32 	%f43, %f41, %f42;
	ld.global.f32 	%f44, [%rd43+20];
	add.f32 	%f45, %f43, %f44;
	ld.global.f32 	%f46, [%rd43+24];
	add.f32 	%f47, %f45, %f46;
	ld.global.f32 	%f48, [%rd43+28];
	add.f32 	%f82, %f47, %f48;
	add.s64 	%rd44, %rd44, -16;
	add.s64 	%rd43, %rd43, 64;
	setp.ne.s64 	%p4, %rd44, 0;
	@%p4 bra 	$L__BB0_4;
$L__BB0_5:
	setp.eq.s64 	%p5, %rd4, 0;
	@%p5 bra 	$L__BB0_14;
	and.b64  	%rd12, %rd24, 7;
	setp.lt.u64 	%p6, %rd4, 8;
	@%p6 bra 	$L__BB0_8;
	add.s64 	%rd32, %rd46, %rd3;
	shl.b64 	%rd33, %rd32, 2;
	add.s64 	%rd34, %rd1, %rd33;
	ld.global.f32 	%f50, [%rd34];
	add.f32 	%f51, %f82, %f50;
	ld.global.f32 	%f52, [%rd34+4];
	add.f32 	%f53, %f51, %f52;
	ld.global.f32 	%f54, [%rd34+8];
	add.f32 	%f55, %f53, %f54;
	ld.global.f32 	%f56, [%rd34+12];
	add.f32 	%f57, %f55, %f56;
	ld.global.f32 	%f58, [%rd34+16];
	add.f32 	%f59, %f57, %f58;
	ld.global.f32 	%f60, [%rd34+20];
	add.f32 	%f61, %f59, %f60;
	ld.global.f32 	%f62, [%rd34+24];
	add.f32 	%f63, %f61, %f62;
	ld.global.f32 	%f64, [%rd34+28];
	add.f32 	%f82, %f63, %f64;
	add.s64 	%rd46, %rd46, 8;
$L__BB0_8:
	setp.eq.s64 	%p7, %rd12, 0;
	@%p7 bra 	$L__BB0_14;
	and.b64  	%rd48, %rd24, 3;
	setp.lt.u64 	%p8, %rd12, 4;
	@%p8 bra 	$L__BB0_11;
	add.s64 	%rd35, %rd46, %rd3;
	shl.b64 	%rd36, %rd35, 2;
	add.s64 	%rd37, %rd1, %rd36;
	ld.global.f32 	%f66, [%rd37];
	add.f32 	%f67, %f82, %f66;
	ld.global.f32 	%f68, [%rd37+4];
	add.f32 	%f69, %f67, %f68;
	ld.global.f32 	%f70, [%rd37+8];
	add.f32 	%f71, %f69, %f70;
	ld.global.f32 	%f72, [%rd37+12];
	add.f32 	%f82, %f71, %f72;
	add.s64 	%rd46, %rd46, 4;
$L__BB0_11:
	setp.eq.s64 	%p9, %rd48, 0;
	@%p9 bra 	$L__BB0_14;
	add.s64 	%rd38, %rd46, %rd3;
	shl.b64 	%rd39, %rd38, 2;
	add.s64 	%rd49, %rd1, %rd39;
$L__BB0_13:
	.pragma "nounroll";
	ld.global.f32 	%f73, [%rd49];
	add.f32 	%f82, %f82, %f73;
	add.s64 	%rd49, %rd49, 4;
	add.s64 	%rd48, %rd48, -1;
	setp.ne.s64 	%p10, %rd48, 0;
	@%p10 bra 	$L__BB0_13;
$L__BB0_14:
	cvta.to.global.u64 	%rd40, %rd23;
	shl.b64 	%rd41, %rd2, 2;
	add.s64 	%rd42, %rd40, %rd41;
	st.global.f32 	[%rd42], %f82;
$L__BB0_15:
	ret;

}


// ===== COMPILED SASS (sm_100) =====

	.target	sm_100

	.elftype	@"ET_EXEC"


//--------------------- .note.nv.tkinfo           --------------------------
	.section	.note.nv.tkinfo,"",@"SHT_NOTE"
	.sectionflags	@"SHF_NOTE_NV_TKINFO"
	.tkinfo
        /*0018*/ 	.word	0x00000002
        /*0030*/ 	.string	""
        /*0030*/ 	.string	"ptxas"
        /*0030*/ 	.string	"Cuda compilation tools, release 13.0, V13.0.88"
        /*0030*/ 	.string	"Build cuda_13.0.r13.0/compiler.36424714_0"
        /*0030*/ 	.string	"-arch sm_100 -m 64 "



//--------------------- .note.nv.cuinfo           --------------------------
	.section	.note.nv.cuinfo,"",@"SHT_NOTE"
	.sectionflags	@"SHF_NOTE_NV_CUINFO"
        /*0018*/ 	.short	0x0002
        /*001a*/ 	.short	0x0064
        /*001c*/ 	.short	0x0082
	.zero		2


//--------------------- .nv.info                  --------------------------
	.section	.nv.info,"",@"SHT_CUDA_INFO"
	.align	4


	//----- nvinfo : EIATTR_REGCOUNT
	.align		4
        /*0000*/ 	.byte	0x04, 0x2f
        /*0002*/ 	.short	(.L_1 - .L_0)
	.align		4
.L_0:
        /*0004*/ 	.word	index@(_Z8sum_rowsPfPKfll)
        /*0008*/ 	.word	0x0000001e


	//----- nvinfo : EIATTR_FRAME_SIZE
	.align		4
.L_1:
        /*000c*/ 	.byte	0x04, 0x11
        /*000e*/ 	.short	(.L_3 - .L_2)
	.align		4
.L_2:
        /*0010*/ 	.word	index@(_Z8sum_rowsPfPKfll)
        /*0014*/ 	.word	0x00000000


	//----- nvinfo : EIATTR_MIN_STACK_SIZE
	.align		4
.L_3:
        /*0018*/ 	.byte	0x04, 0x12
        /*001a*/ 	.short	(.L_5 - .L_4)
	.align		4
.L_4:
        /*001c*/ 	.word	index@(_Z8sum_rowsPfPKfll)
        /*0020*/ 	.word	0x00000000
.L_5:


//--------------------- .nv.compat                --------------------------
	.section	.nv.compat,"",@"SHT_CUDA_COMPAT_INFO"
	.align	4
        /*0000*/ 	.byte	0x02, 0x09, 0x00, 0x00, 0x02, 0x02, 0x01, 0x00, 0x02, 0x05, 0x05, 0x00, 0x03, 0x07, 0x01, 0x01
        /*0010*/ 	.byte	0x02, 0x03, 0x00, 0x00, 0x02, 0x06, 0x01, 0x00, 0x04, 0x0b, 0x08, 0x00, 0x09, 0x00, 0x00, 0x00
        /*0020*/ 	.byte	0x00, 0x00, 0x00, 0x00


//--------------------- .nv.info._Z8sum_rowsPfPKfll --------------------------
	.section	.nv.info._Z8sum_rowsPfPKfll,"",@"SHT_CUDA_INFO"
	.sectionflags	@""
	.align	4


	//----- nvinfo : EIATTR_CUDA_API_VERSION
	.align		4
        /*0000*/ 	.byte	0x04, 0x37
        /*0002*/ 	.short	(.L_7 - .L_6)
.L_6:
        /*0004*/ 	.word	0x00000082


	//----- nvinfo : EIATTR_KPARAM_INFO
	.align		4
.L_7:
        /*0008*/ 	.byte	0x04, 0x17
        /*000a*/ 	.short	(.L_9 - .L_8)
.L_8:
        /*000c*/ 	.word	0x00000000
        /*0010*/ 	.short	0x0003
        /*0012*/ 	.short	0x0018
        /*0014*/ 	.byte	0x00, 0xf0, 0x21, 0x00


	//----- nvinfo : EIATTR_KPARAM_INFO
	.align		4
.L_9:
        /*0018*/ 	.byte	0x04, 0x17
        /*001a*/ 	.short	(.L_11 - .L_10)
.L_10:
        /*001c*/ 	.word	0x00000000
        /*0020*/ 	.short	0x0002
        /*0022*/ 	.short	0x0010
        /*0024*/ 	.byte	0x00, 0xf0, 0x21, 0x00


	//----- nvinfo : EIATTR_KPARAM_INFO
	.align		4
.L_11:
        /*0028*/ 	.byte	0x04, 0x17
        /*002a*/ 	.short	(.L_13 - .L_12)
.L_12:
        /*002c*/ 	.word	0x00000000
        /*0030*/ 	.short	0x0001
        /*0032*/ 	.short	0x0008
        /*0034*/ 	.byte	0x00, 0xf5, 0x21, 0x00


	//----- nvinfo : EIATTR_KPARAM_INFO
	.align		4
.L_13:
        /*0038*/ 	.byte	0x04, 0x17
        /*003a*/ 	.short	(.L_15 - .L_14)
.L_14:
        /*003c*/ 	.word	0x00000000
        /*0040*/ 	.short	0x0000
        /*0042*/ 	.short	0x0000
        /*0044*/ 	.byte	0x00, 0xf5, 0x21, 0x00


	//----- nvinfo : EIATTR_SPARSE_MMA_MASK
	.align		4
.L_15:
        /*0048*/ 	.byte	0x03, 0x50
        /*004a*/ 	.short	0x0000


	//----- nvinfo : EIATTR_MAXREG_COUNT
	.align		4
        /*004c*/ 	.byte	0x03, 0x1b
        /*004e*/ 	.short	0x00ff


	//----- nvinfo : EIATTR_MERCURY_ISA_VERSION
	.align		4
        /*0050*/ 	.byte	0x03, 0x5f
        /*0052*/ 	.short	0x0101


	//----- nvinfo : EIATTR_VRC_CTA_INIT_COUNT
	.align		4
        /*0054*/ 	.byte	0x02, 0x4a
	.zero		1
	.zero		1


	//----- nvinfo : EIATTR_EXIT_INSTR_OFFSETS
	.align		4
        /*0058*/ 	.byte	0x04, 0x1c
        /*005a*/ 	.short	(.L_17 - .L_16)


	//   ....[0]....
.L_16:
        /*005c*/ 	.word	0x00000090


	//   ....[1]....
        /*0060*/ 	.word	0x00000960


	//----- nvinfo : EIATTR_CBANK_PARAM_SIZE
	.align		4
.L_17:
        /*0064*/ 	.byte	0x03, 0x19
        /*0066*/ 	.short	0x0020


	//----- nvinfo : EIATTR_PARAM_CBANK
	.align		4
        /*0068*/ 	.byte	0x04, 0x0a
        /*006a*/ 	.short	(.L_19 - .L_18)
	.align		4
.L_18:
        /*006c*/ 	.word	index@(.nv.constant0._Z8sum_rowsPfPKfll)
        /*0070*/ 	.short	0x0380
        /*0072*/ 	.short	0x0020


	//----- nvinfo : EIATTR_SW_WAR
	.align		4
.L_19:
        /*0074*/ 	.byte	0x04, 0x36
        /*0076*/ 	.short	(.L_21 - .L_20)
.L_20:
        /*0078*/ 	.word	0x00000008
.L_21:


//--------------------- .nv.callgraph             --------------------------
	.section	.nv.callgraph,"",@"SHT_CUDA_CALLGRAPH"
	.align	4
	.sectionentsize	8
	.align		4
        /*0000*/ 	.word	0x00000000
	.align		4
        /*0004*/ 	.word	0xffffffff
	.align		4
        /*0008*/ 	.word	0x00000000
	.align		4
        /*000c*/ 	.word	0xfffffffe
	.align		4
        /*0010*/ 	.word	0x00000000
	.align		4
        /*0014*/ 	.word	0xfffffffd
	.align		4
        /*0018*/ 	.word	0x00000000
	.align		4
        /*001c*/ 	.word	0xfffffffc


//--------------------- .text._Z8sum_rowsPfPKfll  --------------------------
	.section	.text._Z8sum_rowsPfPKfll,"ax",@progbits
	.align	128
        .global         _Z8sum_rowsPfPKfll
        .type           _Z8sum_rowsPfPKfll,@function
        .size           _Z8sum_rowsPfPKfll,(.L_x_6 - _Z8sum_rowsPfPKfll)
        .other          _Z8sum_rowsPfPKfll,@"STO_CUDA_ENTRY STV_DEFAULT"
_Z8sum_rowsPfPKfll:
.text._Z8sum_rowsPfPKfll:
[----:B------:R-:W-:Y:S01]  /*0000*/  LDC R1, c[0x0][0x37c] ;  /* 0x0000df00ff017b82 */ /* 0x000fe20000000800 */
[----:B------:R-:W0:Y:S01]  /*0010*/  S2R R5, SR_CTAID.X ;  /* 0x0000000000057919 */ /* 0x000e220000002500 */
[----:B------:R-:W0:Y:S01]  /*0020*/  LDCU UR4, c[0x0][0x360] ;  /* 0x00006c00ff0477ac */ /* 0x000e220008000800 */
[----:B------:R-:W-:Y:S01]  /*0030*/  IMAD.MOV.U32 R3, RZ, RZ, RZ ;  /* 0x000000ffff037224 */ /* 0x000fe200078e00ff */
[----:B------:R-:W0:Y:S01]  /*0040*/  S2R R2, SR_TID.X ;  /* 0x0000000000027919 */ /* 0x000e220000002100 */
[----:B------:R-:W1:Y:S01]  /*0050*/  LDCU.64 UR6, c[0x0][0x390] ;  /* 0x00007200ff0677ac */ /* 0x000e620008000a00 */
[----:B0-----:R-:W-:-:S03]  /*0060*/  IMAD.WIDE.U32 R2, R5, UR4, R2 ;  /* 0x0000000405027c25 */ /* 0x001fc6000f8e0002 */
[----:B-1----:R-:W-:-:S04]  /*0070*/  ISETP.GE.U32.AND P0, PT, R2, UR6, PT ;  /* 0x0000000602007c0c */ /* 0x002fc8000bf06070 */
[----:B------:R-:W-:-:S13]  /*0080*/  ISETP.GE.AND.EX P0, PT, R3, UR7, PT, P0 ;  /* 0x0000000703007c0c */ /* 0x000fda000bf06300 */
[----:B------:R-:W-:Y:S05]  /*0090*/  @P0 EXIT ;  /* 0x000000000000094d */ /* 0x000fea0003800000 */
[----:B------:R-:W0:Y:S01]  /*00a0*/  LDC.64 R4, c[0x0][0x398] ;  /* 0x0000e600ff047b82 */ /* 0x000e220000000a00 */
[----:B------:R-:W1:Y:S01]  /*00b0*/  LDCU.64 UR4, c[0x0][0x358] ;  /* 0x00006b00ff0477ac */ /* 0x000e620008000a00 */
[----:B------:R-:W-:Y:S01]  /*00c0*/  IMAD.MOV.U32 R10, RZ, RZ, RZ ;  /* 0x000000ffff0a7224 */ /* 0x000fe200078e00ff */
[----:B0-----:R-:W-:-:S04]  /*00d0*/  ISETP.GE.U32.AND P0, PT, R4, 0x1, PT ;  /* 0x000000010400780c */ /* 0x001fc80003f06070 */
[----:B------:R-:W-:-:S13]  /*00e0*/  ISETP.GE.AND.EX P0, PT, R5, RZ, PT, P0 ;  /* 0x000000ff0500720c */ /* 0x000fda0003f06300 */
[----:B-1----:R-:W-:Y:S05]  /*00f0*/  @!P0 BRA `(.L_x_0) ;  /* 0x0000000800088947 */ /* 0x002fea0003800000 */
[C---:B------:R-:W-:Y:S01]  /*0100*/  ISETP.GE.U32.AND P1, PT, R4.reuse, 0x10, PT ;  /* 0x000000100400780c */ /* 0x040fe20003f26070 */
[-C--:B------:R-:W-:Y:S01]  /*0110*/  IMAD R0, R3, R4.reuse, RZ ;  /* 0x0000000403007224 */ /* 0x080fe200078e02ff */
[----:B------:R-:W-:Y:S01]  /*0120*/  LOP3.LUT R25, R4, 0xf, RZ, 0xc0, !PT ;  /* 0x0000000f04197812 */ /* 0x000fe200078ec0ff */
[C---:B------:R-:W-:Y:S01]  /*0130*/  IMAD.WIDE.U32 R6, R2.reuse, R4, RZ ;  /* 0x0000000402067225 */ /* 0x040fe200078e00ff */
[----:B------:R-:W-:Y:S02]  /*0140*/  ISETP.GE.U32.AND.EX P1, PT, R5, RZ, PT, P1 ;  /* 0x000000ff0500720c */ /* 0x000fe40003f26110 */
[----:B------:R-:W-:Y:S01]  /*0150*/  ISETP.NE.U32.AND P0, PT, R25, RZ, PT ;  /* 0x000000ff1900720c */ /* 0x000fe20003f05070 */
[----:B------:R-:W-:Y:S02]  /*0160*/  IMAD R11, R2, R5, R0 ;  /* 0x00000005020b7224 */ /* 0x000fe400078e0200 */
[----:B------:R-:W-:Y:S02]  /*0170*/  HFMA2 R0, -RZ, RZ, 0, 0 ;  /* 0x00000000ff007431 */ /* 0x000fe400000001ff */
[----:B------:R-:W-:Y:S01]  /*0180*/  IMAD.MOV.U32 R10, RZ, RZ, RZ ;  /* 0x000000ffff0a7224 */ /* 0x000fe200078e00ff */
[----:B------:R-:W-:Y:S01]  /*0190*/  ISETP.NE.AND.EX P0, PT, RZ, RZ, PT, P0 ;  /* 0x000000ffff00720c */ /* 0x000fe20003f05300 */
[----:B------:R-:W-:-:S02]  /*01a0*/  IMAD.MOV.U32 R13, RZ, RZ, RZ ;  /* 0x000000ffff0d7224 */ /* 0x000fc400078e00ff */
[----:B------:R-:W-:Y:S02]  /*01b0*/  IMAD.IADD R11, R7, 0x1, R11 ;  /* 0x00000001070b7824 */ /* 0x000fe400078e020b */
[----:B------:R-:W-:Y:S08]  /*01c0*/  @!P1 BRA `(.L_x_1) ;  /* 0x0000000000c49947 */ /* 0x000ff00003800000 */
[----:B------:R-:W0:Y:S01]  /*01d0*/  LDCU.64 UR6, c[0x0][0x388] ;  /* 0x00007100ff0677ac */ /* 0x000e220008000a00 */
[----:B------:R-:W-:Y:S01]  /*01e0*/  LOP3.LUT R13, R4, 0xfffffff0, RZ, 0xc0, !PT ;  /* 0xfffffff0040d7812 */ /* 0x000fe200078ec0ff */
[----:B------:R-:W-:Y:S01]  /*01f0*/  IMAD.MOV.U32 R10, RZ, RZ, RZ ;  /* 0x000000ffff0a7224 */ /* 0x000fe200078e00ff */
[----:B------:R-:W-:-:S03]  /*0200*/  LOP3.LUT R0, R5, 0x7fffffff, RZ, 0xc0, !PT ;  /* 0x7fffffff05007812 */ /* 0x000fc600078ec0ff */
[----:B------:R-:W-:Y:S01]  /*0210*/  IMAD.MOV.U32 R14, RZ, RZ, R13 ;  /* 0x000000ffff0e7224 */ /* 0x000fe200078e000d */
[----:B------:R-:W-:Y:S02]  /*0220*/  MOV R12, R0 ;  /* 0x00000000000c7202 */ /* 0x000fe40000000f00 */
[----:B0-----:R-:W-:-:S04]  /*0230*/  LEA R8, P1, R6, UR6, 0x2 ;  /* 0x0000000606087c11 */ /* 0x001fc8000f8210ff */
[----:B------:R-:W-:Y:S02]  /*0240*/  IADD3 R8, P2, PT, R8, 0x20, RZ ;  /* 0x0000002008087810 */ /* 0x000fe40007f5e0ff */
[----:B------:R-:W-:-:S05]  /*0250*/  LEA.HI.X R9, R6, UR7, R11, 0x2, P1 ;  /* 0x0000000706097c11 */ /* 0x000fca00088f140b */
[----:B------:R-:W-:-:S07]  /*0260*/  IMAD.X R9, RZ, RZ, R9, P2 ;  /* 0x000000ffff097224 */ /* 0x000fce00010e0609 */
.L_x_2:
[----:B------:R-:W2:Y:S04]  /*0270*/  LDG.E R27, desc[UR4][R8.64+-0x20] ;  /* 0xffffe004081b7981 */ /* 0x000ea8000c1e1900 */
[----:B------:R-:W3:Y:S04]  /*0280*/  LDG.E R24, desc[UR4][R8.64+-0x1c] ;  /* 0xffffe40408187981 */ /* 0x000ee8000c1e1900 */
[----:B------:R-:W4:Y:S04]  /*0290*/  LDG.E R23, desc[UR4][R8.64+-0x18] ;  /* 0xffffe80408177981 */ /* 0x000f28000c1e1900 */
[----:B------:R-:W5:Y:S04]  /*02a0*/  LDG.E R22, desc[UR4][R8.64+-0x14] ;  /* 0xffffec0408167981 */ /* 0x000f68000c1e1900 */
[----:B------:R-:W5:Y:S04]  /*02b0*/  LDG.E R5, desc[UR4][R8.64+-0x10] ;  /* 0xfffff00408057981 */ /* 0x000f68000c1e1900 */
[----:B------:R-:W5:Y:S04]  /*02c0*/  LDG.E R21, desc[UR4][R8.64+-0xc] ;  /* 0xfffff40408157981 */ /* 0x000f68000c1e1900 */
[----:B------:R-:W5:Y:S04]  /*02d0*/  LDG.E R20, desc[UR4][R8.64+-0x8] ;  /* 0xfffff80408147981 */ /* 0x000f68000c1e1900 */
[----:B------:R-:W5:Y:S04]  /*02e0*/  LDG.E R19, desc[UR4][R8.64+-0x4] ;  /* 0xfffffc0408137981 */ /* 0x000f68000c1e1900 */
[----:B------:R-:W5:Y:S04]  /*02f0*/  LDG.E R18, desc[UR4][R8.64] ;  /* 0x0000000408127981 */ /* 0x000f68000c1e1900 */
[----:B------:R-:W5:Y:S04]  /*0300*/  LDG.E R17, desc[UR4][R8.64+0x4] ;  /* 0x0000040408117981 */ /* 0x000f68000c1e1900 */
[----:B------:R-:W5:Y:S04]  /*0310*/  LDG.E R16, desc[UR4][R8.64+0x8] ;  /* 0x0000080408107981 */ /* 0x000f68000c1e1900 */
[----:B------:R-:W5:Y:S01]  /*0320*/  LDG.E R15, desc[UR4][R8.64+0xc] ;  /* 0x00000c04080f7981 */ /* 0x000f62000c1e1900 */
[----:B--2---:R-:W-:-:S03]  /*0330*/  FADD R27, R27, R10 ;  /* 0x0000000a1b1b7221 */ /* 0x004fc60000000000 */
[----:B------:R-:W2:Y:S01]  /*0340*/  LDG.E R10, desc[UR4][R8.64+0x10] ;  /* 0x00001004080a7981 */ /* 0x000ea2000c1e1900 */
[----:B---3--:R-:W-:-:S03]  /*0350*/  FADD R26, R27, R24 ;  /* 0x000000181b1a7221 */ /* 0x008fc60000000000 */
[----:B------:R-:W3:Y:S01]  /*0360*/  LDG.E R24, desc[UR4][R8.64+0x14] ;  /* 0x0000140408187981 */ /* 0x000ee2000c1e1900 */
[----:B----4-:R-:W-:-:S03]  /*0370*/  FADD R27, R26, R23 ;  /* 0x000000171a1b7221 */ /* 0x010fc60000000000 */
[----:B------:R-:W4:Y:S01]  /*0380*/  LDG.E R23, desc[UR4][R8.64+0x18] ;  /* 0x0000180408177981 */ /* 0x000f22000c1e1900 */
[----:B-----5:R-:W-:-:S03]  /*0390*/  FADD R26, R27, R22 ;  /* 0x000000161b1a7221 */ /* 0x020fc60000000000 */
[----:B------:R0:W5:Y:S01]  /*03a0*/  LDG.E R22, desc[UR4][R8.64+0x1c] ;  /* 0x00001c0408167981 */ /* 0x000162000c1e1900 */
[----:B------:R-:W-:Y:S01]  /*03b0*/  IADD3 R14, P1, PT, R14, -0x10, RZ ;  /* 0xfffffff00e0e7810 */ /* 0x000fe20007f3e0ff */
[----:B------:R-:W-:-:S03]  /*03c0*/  FADD R26, R26, R5 ;  /* 0x000000051a1a7221 */ /* 0x000fc60000000000 */
[----:B------:R-:W-:Y:S01]  /*03d0*/  IADD3.X R12, PT, PT, R12, -0x1, RZ, P1, !PT ;  /* 0xffffffff0c0c7810 */ /* 0x000fe20000ffe4ff */
[----:B------:R-:W-:Y:S01]  /*03e0*/  FADD R21, R26, R21 ;  /* 0x000000151a157221 */ /* 0x000fe20000000000 */
[----:B------:R-:W-:-:S03]  /*03f0*/  ISETP.NE.U32.AND P1, PT, R14, RZ, PT ;  /* 0x000000ff0e00720c */ /* 0x000fc60003f25070 */
[----:B------:R-:W-:Y:S01]  /*0400*/  FADD R20, R21, R20 ;  /* 0x0000001415147221 */ /* 0x000fe20000000000 */
[----:B------:R-:W-:Y:S02]  /*0410*/  ISETP.NE.AND.EX P1, PT, R12, RZ, PT, P1 ;  /* 0x000000ff0c00720c */ /* 0x000fe40003f25310 */
[----:B0-----:R-:W-:Y:S01]  /*0420*/  IADD3 R8, P2, PT, R8, 0x40, RZ ;  /* 0x0000004008087810 */ /* 0x001fe20007f5e0ff */
[----:B------:R-:W-:-:S04]  /*0430*/  FADD R19, R20, R19 ;  /* 0x0000001314137221 */ /* 0x000fc80000000000 */
[----:B------:R-:W-:Y:S01]  /*0440*/  FADD R18, R19, R18 ;  /* 0x0000001213127221 */ /* 0x000fe20000000000 */
[----:B------:R-:W-:-:S03]  /*0450*/  IMAD.X R9, RZ, RZ, R9, P2 ;  /* 0x000000ffff097224 */ /* 0x000fc600010e0609 */
[----:B------:R-:W-:-:S04]  /*0460*/  FADD R17, R18, R17 ;  /* 0x0000001112117221 */ /* 0x000fc80000000000 */
[----:B------:R-:W-:-:S04]  /*0470*/  FADD R16, R17, R16 ;  /* 0x0000001011107221 */ /* 0x000fc80000000000 */
[----:B------:R-:W-:-:S04]  /*0480*/  FADD R15, R16, R15 ;  /* 0x0000000f100f7221 */ /* 0x000fc80000000000 */
[----:B--2---:R-:W-:-:S04]  /*0490*/  FADD R15, R15, R10 ;  /* 0x0000000a0f0f7221 */ /* 0x004fc80000000000 */
[----:B---3--:R-:W-:-:S04]  /*04a0*/  FADD R24, R15, R24 ;  /* 0x000000180f187221 */ /* 0x008fc80000000000 */
[----:B----4-:R-:W-:-:S04]  /*04b0*/  FADD R23, R24, R23 ;  /* 0x0000001718177221 */ /* 0x010fc80000000000 */
[----:B-----5:R-:W-:Y:S01]  /*04c0*/  FADD R10, R23, R22 ;  /* 0x00000016170a7221 */ /* 0x020fe20000000000 */
[----:B------:R-:W-:Y:S06]  /*04d0*/  @P1 BRA `(.L_x_2) ;  /* 0xfffffffc00641947 */ /* 0x000fec000383ffff */
.L_x_1:
[----:B------:R-:W-:Y:S05]  /*04e0*/  @!P0 BRA `(.L_x_0) ;  /* 0x00000004000c8947 */ /* 0x000fea0003800000 */
[----:B------:R-:W-:Y:S02]  /*04f0*/  ISETP.GE.U32.AND P1, PT, R25, 0x8, PT ;  /* 0x000000081900780c */ /* 0x000fe40003f26070 */
[----:B------:R-:W-:Y:S02]  /*0500*/  LOP3.LUT R15, R4, 0x7, RZ, 0xc0, !PT ;  /* 0x00000007040f7812 */ /* 0x000fe400078ec0ff */
[----:B------:R-:W-:Y:S02]  /*0510*/  ISETP.GE.U32.AND.EX P1, PT, RZ, RZ, PT, P1 ;  /* 0x000000ffff00720c */ /* 0x000fe40003f26110 */
[----:B------:R-:W-:-:S04]  /*0520*/  ISETP.NE.U32.AND P0, PT, R15, RZ, PT ;  /* 0x000000ff0f00720c */ /* 0x000fc80003f05070 */
[----:B------:R-:W-:-:S07]  /*0530*/  ISETP.NE.AND.EX P0, PT, RZ, RZ, PT, P0 ;  /* 0x000000ffff00720c */ /* 0x000fce0003f05300 */
[----:B------:R-:W-:Y:S06]  /*0540*/  @!P1 BRA `(.L_x_3) ;  /* 0x00000000005c9947 */ /* 0x000fec0003800000 */
[----:B------:R-:W0:Y:S01]  /*0550*/  LDCU.64 UR6, c[0x0][0x388] ;  /* 0x00007100ff0677ac */ /* 0x000e220008000a00 */
[----:B------:R-:W-:-:S05]  /*0560*/  IADD3 R5, P1, PT, R13, R6, RZ ;  /* 0x000000060d057210 */ /* 0x000fca0007f3e0ff */
[----:B------:R-:W-:Y:S01]  /*0570*/  IMAD.X R12, R0, 0x1, R11, P1 ;  /* 0x00000001000c7824 */ /* 0x000fe200008e060b */
[----:B0-----:R-:W-:-:S04]  /*0580*/  LEA R8, P1, R5, UR6, 0x2 ;  /* 0x0000000605087c11 */ /* 0x001fc8000f8210ff */
[----:B------:R-:W-:-:S05]  /*0590*/  LEA.HI.X R9, R5, UR7, R12, 0x2, P1 ;  /* 0x0000000705097c11 */ /* 0x000fca00088f140c */
[----:B------:R-:W2:Y:S04]  /*05a0*/  LDG.E R5, desc[UR4][R8.64] ;  /* 0x0000000408057981 */ /* 0x000ea8000c1e1900 */
[----:B------:R-:W3:Y:S04]  /*05b0*/  LDG.E R12, desc[UR4][R8.64+0x4] ;  /* 0x00000404080c7981 */ /* 0x000ee8000c1e1900 */
[----:B------:R-:W4:Y:S04]  /*05c0*/  LDG.E R14, desc[UR4][R8.64+0x8] ;  /* 0x00000804080e7981 */ /* 0x000f28000c1e1900 */
[----:B------:R-:W5:Y:S04]  /*05d0*/  LDG.E R16, desc[UR4][R8.64+0xc] ;  /* 0x00000c0408107981 */ /* 0x000f68000c1e1900 */
[----:B------:R-:W5:Y:S04]  /*05e0*/  LDG.E R18, desc[UR4][R8.64+0x10] ;  /* 0x0000100408127981 */ /* 0x000f68000c1e1900 */
[----:B------:R-:W5:Y:S04]  /*05f0*/  LDG.E R20, desc[UR4][R8.64+0x14] ;  /* 0x0000140408147981 */ /* 0x000f68000c1e1900 */
[----:B------:R-:W5:Y:S04]  /*0600*/  LDG.E R22, desc[UR4][R8.64+0x18] ;  /* 0x0000180408167981 */ /* 0x000f68000c1e1900 */
[----:B------:R-:W5:Y:S01]  /*0610*/  LDG.E R24, desc[UR4][R8.64+0x1c] ;  /* 0x00001c0408187981 */ /* 0x000f62000c1e1900 */
[----:B------:R-:W-:-:S04]  /*0620*/  IADD3 R13, P1, PT, R13, 0x8, RZ ;  /* 0x000000080d0d7810 */ /* 0x000fc80007f3e0ff */
[----:B------:R-:W-:Y:S01]  /*0630*/  IADD3.X R0, PT, PT, RZ, R0, RZ, P1, !PT ;  /* 0x00000000ff007210 */ /* 0x000fe20000ffe4ff */
[----:B--2---:R-:W-:-:S04]  /*0640*/  FADD R5, R10, R5 ;  /* 0x000000050a057221 */ /* 0x004fc80000000000 */
[----:B---3--:R-:W-:-:S04]  /*0650*/  FADD R5, R5, R12 ;  /* 0x0000000c05057221 */ /* 0x008fc80000000000 */
[----:B----4-:R-:W-:-:S04]  /*0660*/  FADD R5, R5, R14 ;  /* 0x0000000e05057221 */ /* 0x010fc80000000000 */
[----:B-----5:R-:W-:-:S04]  /*0670*/  FADD R5, R5, R16 ;  /* 0x0000001005057221 */ /* 0x020fc80000000000 */
[----:B------:R-:W-:-:S04]  /*0680*/  FADD R5, R5, R18 ;  /* 0x0000001205057221 */ /* 0x000fc80000000000 */
[----:B------:R-:W-:-:S04]  /*0690*/  FADD R5, R5, R20 ;  /* 0x0000001405057221 */ /* 0x000fc80000000000 */
[----:B------:R-:W-:-:S04]  /*06a0*/  FADD R5, R5, R22 ;  /* 0x0000001605057221 */ /* 0x000fc80000000000 */
[----:B------:R-:W-:-:S07]  /*06b0*/  FADD R10, R5, R24 ;  /* 0x00000018050a7221 */ /* 0x000fce0000000000 */
.L_x_3:
[----:B------:R-:W-:Y:S05]  /*06c0*/  @!P0 BRA `(.L_x_0) ;  /* 0x0000000000948947 */ /* 0x000fea0003800000 */
[----:B------:R-:W-:-:S04]  /*06d0*/  ISETP.GE.U32.AND P0, PT, R15, 0x4, PT ;  /* 0x000000040f00780c */ /* 0x000fc80003f06070 */
[----:B------:R-:W-:-:S13]  /*06e0*/  ISETP.GE.U32.AND.EX P0, PT, RZ, RZ, PT, P0 ;  /* 0x000000ffff00720c */ /* 0x000fda0003f06100 */
[----:B------:R-:W0:Y:S01]  /*06f0*/  @P0 LDC.64 R8, c[0x0][0x388] ;  /* 0x0000e200ff080b82 */ /* 0x000e220000000a00 */
[----:B------:R-:W-:-:S05]  /*0700*/  @P0 IADD3 R5, P1, PT, R13, R6, RZ ;  /* 0x000000060d050210 */ /* 0x000fca0007f3e0ff */
[----:B------:R-:W-:Y:S01]  /*0710*/  @P0 IMAD.X R12, R0, 0x1, R11, P1 ;  /* 0x00000001000c0824 */ /* 0x000fe200008e060b */
[----:B0-----:R-:W-:-:S04]  /*0720*/  @P0 LEA R8, P1, R5, R8, 0x2 ;  /* 0x0000000805080211 */ /* 0x001fc800078210ff */
[----:B------:R-:W-:-:S05]  /*0730*/  @P0 LEA.HI.X R9, R5, R9, R12, 0x2, P1 ;  /* 0x0000000905090211 */ /* 0x000fca00008f140c */
[----:B------:R-:W2:Y:S04]  /*0740*/  @P0 LDG.E R5, desc[UR4][R8.64] ;  /* 0x0000000408050981 */ /* 0x000ea8000c1e1900 */
[----:B------:R-:W3:Y:S04]  /*0750*/  @P0 LDG.E R16, desc[UR4][R8.64+0x4] ;  /* 0x0000040408100981 */ /* 0x000ee8000c1e1900 */
[----:B------:R-:W4:Y:S04]  /*0760*/  @P0 LDG.E R18, desc[UR4][R8.64+0x8] ;  /* 0x0000080408120981 */ /* 0x000f28000c1e1900 */
[----:B------:R-:W5:Y:S01]  /*0770*/  @P0 LDG.E R20, desc[UR4][R8.64+0xc] ;  /* 0x00000c0408140981 */ /* 0x000f62000c1e1900 */
[----:B------:R-:W-:Y:S01]  /*0780*/  LOP3.LUT R12, R4, 0x3, RZ, 0xc0, !PT ;  /* 0x00000003040c7812 */ /* 0x000fe200078ec0ff */
[----:B------:R-:W-:Y:S01]  /*0790*/  IMAD.MOV.U32 R14, RZ, RZ, RZ ;  /* 0x000000ffff0e7224 */ /* 0x000fe200078e00ff */
[----:B------:R-:W-:-:S02]  /*07a0*/  @P0 IADD3 R13, P2, PT, R13, 0x4, RZ ;  /* 0x000000040d0d0810 */ /* 0x000fc40007f5e0ff */
[----:B------:R-:W-:-:S03]  /*07b0*/  ISETP.NE.U32.AND P1, PT, R12, RZ, PT ;  /* 0x000000ff0c00720c */ /* 0x000fc60003f25070 */
[----:B------:R-:W-:Y:S01]  /*07c0*/  @P0 IMAD.X R0, RZ, RZ, R0, P2 ;  /* 0x000000ffff000224 */ /* 0x000fe200010e0600 */
[----:B------:R-:W-:Y:S01]  /*07d0*/  ISETP.NE.AND.EX P1, PT, R14, RZ, PT, P1 ;  /* 0x000000ff0e00720c */ /* 0x000fe20003f25310 */
[----:B--2---:R-:W-:-:S04]  /*07e0*/  @P0 FADD R5, R10, R5 ;  /* 0x000000050a050221 */ /* 0x004fc80000000000 */
[----:B---3--:R-:W-:-:S04]  /*07f0*/  @P0 FADD R5, R5, R16 ;  /* 0x0000001005050221 */ /* 0x008fc80000000000 */
[----:B----4-:R-:W-:-:S04]  /*0800*/  @P0 FADD R5, R5, R18 ;  /* 0x0000001205050221 */ /* 0x010fc80000000000 */
[----:B-----5:R-:W-:Y:S01]  /*0810*/  @P0 FADD R10, R5, R20 ;  /* 0x00000014050a0221 */ /* 0x020fe20000000000 */
[----:B------:R-:W-:Y:S06]  /*0820*/  @!P1 BRA `(.L_x_0) ;  /* 0x00000000003c9947 */ /* 0x000fec0003800000 */
[----:B------:R-:W0:Y:S01]  /*0830*/  LDCU.64 UR6, c[0x0][0x388] ;  /* 0x00007100ff0677ac */ /* 0x000e220008000a00 */
[----:B------:R-:W-:-:S04]  /*0840*/  IADD3 R7, P0, PT, R13, R6, RZ ;  /* 0x000000060d077210 */ /* 0x000fc80007f1e0ff */
[----:B------:R-:W-:Y:S02]  /*0850*/  IADD3.X R0, PT, PT, R0, R11, RZ, P0, !PT ;  /* 0x0000000b00007210 */ /* 0x000fe400007fe4ff */
[----:B0-----:R-:W-:-:S04]  /*0860*/  LEA R4, P1, R7, UR6, 0x2 ;  /* 0x0000000607047c11 */ /* 0x001fc8000f8210ff */
[----:B------:R-:W-:-:S09]  /*0870*/  LEA.HI.X R7, R7, UR7, R0, 0x2, P1 ;  /* 0x0000000707077c11 */ /* 0x000fd200088f1400 */
.L_x_4:
[----:B------:R-:W-:-:S06]  /*0880*/  IMAD.MOV.U32 R5, RZ, RZ, R7 ;  /* 0x000000ffff057224 */ /* 0x000fcc00078e0007 */
[----:B------:R0:W2:Y:S01]  /*0890*/  LDG.E R5, desc[UR4][R4.64] ;  /* 0x0000000404057981 */ /* 0x0000a2000c1e1900 */
[----:B------:R-:W-:-:S04]  /*08a0*/  IADD3 R12, P0, PT, R12, -0x1, RZ ;  /* 0xffffffff0c0c7810 */ /* 0x000fc80007f1e0ff */
[----:B------:R-:W-:Y:S02]  /*08b0*/  IADD3.X R14, PT, PT, R14, -0x1, RZ, P0, !PT ;  /* 0xffffffff0e0e7810 */ /* 0x000fe400007fe4ff */
[----:B------:R-:W-:Y:S02]  /*08c0*/  ISETP.NE.U32.AND P0, PT, R12, RZ, PT ;  /* 0x000000ff0c00720c */ /* 0x000fe40003f05070 */
[----:B0-----:R-:W-:Y:S02]  /*08d0*/  IADD3 R4, P1, PT, R4, 0x4, RZ ;  /* 0x0000000404047810 */ /* 0x001fe40007f3e0ff */
[----:B------:R-:W-:-:S03]  /*08e0*/  ISETP.NE.AND.EX P0, PT, R14, RZ, PT, P0 ;  /* 0x000000ff0e00720c */ /* 0x000fc60003f05300 */
[----:B------:R-:W-:Y:S02]  /*08f0*/  IMAD.X R7, RZ, RZ, R7, P1 ;  /* 0x000000ffff077224 */ /* 0x000fe400008e0607 */
[----:B--2---:R-:W-:-:S08]  /*0900*/  FADD R10, R5, R10 ;  /* 0x0000000a050a7221 */ /* 0x004fd00000000000 */
[----:B------:R-:W-:Y:S05]  /*0910*/  @P0 BRA `(.L_x_4) ;  /* 0xfffffffc00d80947 */ /* 0x000fea000383ffff */
.L_x_0:
[----:B------:R-:W0:Y:S02]  /*0920*/  LDCU.64 UR6, c[0x0][0x380] ;  /* 0x00007000ff0677ac */ /* 0x000e240008000a00 */
[----:B0-----:R-:W-:-:S04]  /*0930*/  LEA R4, P0, R2, UR6, 0x2 ;  /* 0x0000000602047c11 */ /* 0x001fc8000f8010ff */
[----:B------:R-:W-:-:S05]  /*0940*/  LEA.HI.X R5, R2, UR7, R3, 0x2, P0 ;  /* 0x0000000702057c11 */ /* 0x000fca00080f1403 */
[----:B------:R-:W-:Y:S01]  /*0950*/  STG.E desc[UR4][R4.64], R10 ;  /* 0x0000000a04007986 */ /* 0x000fe2000c101904 */
[----:B------:R-:W-:Y:S05]  /*0960*/  EXIT ;  /* 0x000000000000794d */ /* 0x000fea0003800000 */
.L_x_5:
[----:B------:R-:W-:-:S00]  /*0970*/  BRA `(.L_x_5) ;  /* 0xfffffffc00fc7947 */ /* 0x000fc0000383ffff */
[----:B------:R-:W-:-:S00]  /*0980*/  NOP ;  /* 0x0000000000007918 */ /* 0x000fc00000000000 */
[----:B------:R-:W-:-:S00]  /*0990*/  NOP ;  /* 0x0000000000007918 */ /* 0x000fc00000000000 */
[----:B------:R-:W-:-:S00]  /*09a0*/  NOP ;  /* 0x0000000000007918 */ /* 0x000fc00000000000 */
[----:B------:R-:W-:-:S00]  /*09b0*/  NOP ;  /* 0x0000000000007918 */ /* 0x000fc00000000000 */
[----:B------:R-:W-:-:S00]  /*09c0*/  NOP ;  /* 0x0000000000007918 */ /* 0x000fc00000000000 */
[----:B------:R-:W-:-:S00]  /*09d0*/  NOP ;  /* 0x0000000000007918 */ /* 0x000fc00000000000 */
[----:B------:R-:W-:-:S00]  /*09e0*/  NOP ;  /* 0x0000000000007918 */ /* 0x000fc00000000000 */
[----:B------:R-:W-:-:S00]  /*09f0*/  NOP ;  /* 0x0000000000007918 */ /* 0x000fc00000000000 */
.L_x_6:


//--------------------- .nv.shared.reserved.0     --------------------------
	.section	.nv.shared.reserved.0,"aw",@nobits
	.weak		__nv_reservedSMEM_offset_0_alias
	.size		__nv_reservedSMEM_offset_0_alias, 0, 64
	.other		__nv_reservedSMEM_offset_0_alias,@"STO_CUDA_RESERVED_SHARED STV_DEFAULT"
__nv_reservedSMEM_offset_0_alias:
	.zero		0
	.zero		64


//--------------------- .nv.constant0._Z8sum_rowsPfPKfll --------------------------
	.section	.nv.constant0._Z8sum_rowsPfPKfll,"a",@progbits
	.sectionflags	@""
	.align	4
.nv.constant0._Z8sum_rowsPfPKfll:
	.zero		928


//--------------------- SYMBOLS --------------------------

	.type		.nv.reservedSmem.offset0,@object
	.size		.nv.reservedSmem.offset0,0x4
